	.headerflags	@"EF_CUDA_TEXMODE_UNIFIED EF_CUDA_64BIT_ADDRESS EF_CUDA_ACCELERATORS EF_CUDA_SM90 EF_CUDA_VIRTUAL_SM(EF_CUDA_SM90)"
	.elftype	@"ET_EXEC"


//--------------------- .nv.info                  --------------------------
	.section	.nv.info,"",@"SHT_CUDA_INFO"
	.align	4


	//----- nvinfo : EIATTR_REGCOUNT
	.align		4
        /*0000*/ 	.byte	0x04, 0x2f
        /*0002*/ 	.short	(.L_1 - .L_0)
	.align		4
.L_0:
        /*0004*/ 	.word	index@(triton_poi_fused_convolution_11)
        /*0008*/ 	.word	0x0000000a


	//----- nvinfo : EIATTR_MIN_STACK_SIZE
	.align		4
.L_1:
        /*000c*/ 	.byte	0x04, 0x12
        /*000e*/ 	.short	(.L_3 - .L_2)
	.align		4
.L_2:
        /*0010*/ 	.word	index@(triton_poi_fused_convolution_11)
        /*0014*/ 	.word	0x00000000


	//----- nvinfo : EIATTR_FRAME_SIZE
	.align		4
.L_3:
        /*0018*/ 	.byte	0x04, 0x11
        /*001a*/ 	.short	(.L_5 - .L_4)
	.align		4
.L_4:
        /*001c*/ 	.word	index@(triton_poi_fused_convolution_11)
        /*0020*/ 	.word	0x00000000


	//----- nvinfo : EIATTR_MIN_STACK_SIZE
	.align		4
.L_5:
        /*0024*/ 	.byte	0x04, 0x12
        /*0026*/ 	.short	(.L_7 - .L_6)
	.align		4
.L_6:
        /*0028*/ 	.word	index@(triton_poi_fused_convolution_11)
        /*002c*/ 	.word	0x00000000
.L_7:


//--------------------- .nv.info.triton_poi_fused_convolution_11 --------------------------
	.section	.nv.info.triton_poi_fused_convolution_11,"",@"SHT_CUDA_INFO"
	.sectionflags	@""
	.align	4


	//----- nvinfo : EIATTR_CUDA_API_VERSION
	.align		4
        /*0000*/ 	.byte	0x04, 0x37
        /*0002*/ 	.short	(.L_9 - .L_8)
.L_8:
        /*0004*/ 	.word	0x0000007c


	//----- nvinfo : EIATTR_KPARAM_INFO
	.align		4
.L_9:
        /*0008*/ 	.byte	0x04, 0x17
        /*000a*/ 	.short	(.L_11 - .L_10)
.L_10:
        /*000c*/ 	.word	0x00000000
        /*0010*/ 	.short	0x0002
        /*0012*/ 	.short	0x0010
        /*0014*/ 	.byte	0x00, 0xf0, 0x11, 0x00


	//----- nvinfo : EIATTR_KPARAM_INFO
	.align		4
.L_11:
        /*0018*/ 	.byte	0x04, 0x17
        /*001a*/ 	.short	(.L_13 - .L_12)
.L_12:
        /*001c*/ 	.word	0x00000000
        /*0020*/ 	.short	0x0001
        /*0022*/ 	.short	0x0008
        /*0024*/ 	.byte	0x00, 0xf4, 0x21, 0x00


	//----- nvinfo : EIATTR_KPARAM_INFO
	.align		4
.L_13:
        /*0028*/ 	.byte	0x04, 0x17
        /*002a*/ 	.short	(.L_15 - .L_14)
.L_14:
        /*002c*/ 	.word	0x00000000
        /*0030*/ 	.short	0x0000
        /*0032*/ 	.short	0x0000
        /*0034*/ 	.byte	0x00, 0xf4, 0x21, 0x00


	//----- nvinfo : EIATTR_SPARSE_MMA_MASK
	.align		4
.L_15:
        /*0038*/ 	.byte	0x03, 0x50
        /*003a*/ 	.short	0x0000


	//----- nvinfo : EIATTR_MAXREG_COUNT
	.align		4
        /*003c*/ 	.byte	0x03, 0x1b
        /*003e*/ 	.short	0x00ff


	//----- nvinfo : EIATTR_EXIT_INSTR_OFFSETS
	.align		4
        /*0040*/ 	.byte	0x04, 0x1c
        /*0042*/ 	.short	(.L_17 - .L_16)


	//   ....[0]....
.L_16:
        /*0044*/ 	.word	0x000000e0


	//   ....[1]....
        /*0048*/ 	.word	0x00000100


	//----- nvinfo : EIATTR_REQNTID
	.align		4
.L_17:
        /*004c*/ 	.byte	0x04, 0x10
        /*004e*/ 	.short	(.L_19 - .L_18)
.L_18:
        /*0050*/ 	.word	0x00000020
        /*0054*/ 	.word	0x00000001
        /*0058*/ 	.word	0x00000001


	//----- nvinfo : EIATTR_CBANK_PARAM_SIZE
	.align		4
.L_19:
        /*005c*/ 	.byte	0x03, 0x19
        /*005e*/ 	.short	0x0014


	//----- nvinfo : EIATTR_PARAM_CBANK
	.align		4
        /*0060*/ 	.byte	0x04, 0x0a
        /*0062*/ 	.short	(.L_21 - .L_20)
	.align		4
.L_20:
        /*0064*/ 	.word	index@(.nv.constant0.triton_poi_fused_convolution_11)
        /*0068*/ 	.short	0x0210
        /*006a*/ 	.short	0x0014


	//----- nvinfo : EIATTR_SW_WAR
	.align		4
.L_21:
        /*006c*/ 	.byte	0x04, 0x36
        /*006e*/ 	.short	(.L_23 - .L_22)
.L_22:
        /*0070*/ 	.word	0x00000008
.L_23:


//--------------------- .nv.callgraph             --------------------------
	.section	.nv.callgraph,"",@"SHT_CUDA_CALLGRAPH"
	.align	4
	.sectionentsize	8
	.align		4
        /*0000*/ 	.word	0x00000000
	.align		4
        /*0004*/ 	.word	0xffffffff
	.align		4
        /*0008*/ 	.word	0x00000000
	.align		4
        /*000c*/ 	.word	0xfffffffe
	.align		4
        /*0010*/ 	.word	0x00000000
	.align		4
        /*0014*/ 	.word	0xfffffffd
	.align		4
        /*0018*/ 	.word	0x00000000
	.align		4
        /*001c*/ 	.word	0xfffffffc


//--------------------- .text.triton_poi_fused_convolution_11 --------------------------
	.section	.text.triton_poi_fused_convolution_11,"ax",@progbits
	.align	128
        .global         triton_poi_fused_convolution_11
        .type           triton_poi_fused_convolution_11,@function
        .size           triton_poi_fused_convolution_11,(.L_x_1 - triton_poi_fused_convolution_11)
        .other          triton_poi_fused_convolution_11,@"STO_CUDA_ENTRY STV_DEFAULT"
triton_poi_fused_convolution_11:
.text.triton_poi_fused_convolution_11:
[----:B------:R-:W0:Y:S02]  /*0000*/  LDC R1, c[0x0][0x28] ;  /* 0x00000a00ff017b82 */ /* 0x000e240000000800 */
[----:B------:R-:W1:Y:S01]  /*0010*/  S2R R0, SR_TID.X ;  /* 0x0000000000007919 */ /* 0x000e620000002100 */
[----:B------:R-:W2:Y:S01]  /*0020*/  LDC.64 R2, c[0x0][0x210] ;  /* 0x00008400ff027b82 */ /* 0x000ea20000000a00 */
[----:B------:R-:W-:Y:S01]  /*0030*/  ULDC.64 UR4, c[0x0][0x208] ;  /* 0x0000820000047ab9 */ /* 0x000fe20000000a00 */
[----:B------:R-:W3:Y:S06]  /*0040*/  S2R R7, SR_CTAID.X ;  /* 0x0000000000077919 */ /* 0x000eec0000002500 */
[----:B------:R-:W4:Y:S01]  /*0050*/  LDC.64 R4, c[0x0][0x218] ;  /* 0x00008600ff047b82 */ /* 0x000f220000000a00 */
[----:B-1----:R-:W-:Y:S01]  /*0060*/  LOP3.LUT R0, R0, 0x1f, RZ, 0xc0, !PT ;  /* 0x0000001f00007812 */ /* 0x002fe200078ec0ff */
[----:B----4-:R-:W4:Y:S03]  /*0070*/  LDG.E R5, desc[UR4][R4.64] ;  /* 0x0000000404057981 */ /* 0x010f26000c1e1900 */
[----:B---3--:R-:W-:Y:S01]  /*0080*/  LEA R7, R7, R0, 0x5 ;  /* 0x0000000007077211 */ /* 0x008fe200078e28ff */
[----:B------:R-:W-:-:S03]  /*0090*/  HFMA2.MMA R0, -RZ, RZ, 0, 0 ;  /* 0x00000000ff007435 */ /* 0x000fc600000001ff */
[C---:B------:R-:W-:Y:S01]  /*00a0*/  ISETP.GE.AND P0, PT, R7.reuse, 0x20, PT ;  /* 0x000000200700780c */ /* 0x040fe20003f06270 */
[----:B--2---:R-:W-:-:S12]  /*00b0*/  IMAD.WIDE R2, R7, 0x4, R2 ;  /* 0x0000000407027825 */ /* 0x004fd800078e0202 */
[----:B------:R-:W4:Y:S02]  /*00c0*/  @!P0 LDG.E R0, desc[UR4][R2.64] ;  /* 0x0000000402008981 */ /* 0x000f24000c1e1900 */
[----:B----4-:R-:W-:Y:S01]  /*00d0*/  FADD R7, R5, R0 ;  /* 0x0000000005077221 */ /* 0x010fe20000000000 */
[----:B------:R-:W-:Y:S06]  /*00e0*/  @P0 EXIT ;  /* 0x000000000000094d */ /* 0x000fec0003800000 */
[----:B------:R-:W-:Y:S01]  /*00f0*/  STG.E desc[UR4][R2.64], R7 ;  /* 0x0000000702007986 */ /* 0x000fe2000c101904 */
[----:B------:R-:W-:Y:S05]  /*0100*/  EXIT ;  /* 0x000000000000794d */ /* 0x000fea0003800000 */
.L_x_0:
[----:B------:R-:W-:-:S00]  /*0110*/  BRA `(.L_x_0) ;  /* 0xfffffffc00fc7947 */ /* 0x000fc0000383ffff */
[----:B------:R-:W-:-:S00]  /*0120*/  NOP ;  /* 0x0000000000007918 */ /* 0x000fc00000000000 */
        /* <DEDUP_REMOVED lines=13> */
.L_x_1:


//--------------------- .nv.constant0.triton_poi_fused_convolution_11 --------------------------
	.section	.nv.constant0.triton_poi_fused_convolution_11,"a",@progbits
	.sectionflags	@""
	.align	4
.nv.constant0.triton_poi_fused_convolution_11:
	.zero		548
